	.headerflags	@"EF_CUDA_TEXMODE_UNIFIED EF_CUDA_64BIT_ADDRESS EF_CUDA_ACCELERATORS EF_CUDA_SM90 EF_CUDA_VIRTUAL_SM(EF_CUDA_SM90)"
	.elftype	@"ET_EXEC"


//--------------------- .nv.info                  --------------------------
	.section	.nv.info,"",@"SHT_CUDA_INFO"
	.align	4


	//----- nvinfo : EIATTR_REGCOUNT
	.align		4
        /*0000*/ 	.byte	0x04, 0x2f
        /*0002*/ 	.short	(.L_1 - .L_0)
	.align		4
.L_0:
        /*0004*/ 	.word	index@(triton_poi_fused_repeat_3)
        /*0008*/ 	.word	0x0000000c


	//----- nvinfo : EIATTR_MIN_STACK_SIZE
	.align		4
.L_1:
        /*000c*/ 	.byte	0x04, 0x12
        /*000e*/ 	.short	(.L_3 - .L_2)
	.align		4
.L_2:
        /*0010*/ 	.word	index@(triton_poi_fused_repeat_3)
        /*0014*/ 	.word	0x00000000


	//----- nvinfo : EIATTR_FRAME_SIZE
	.align		4
.L_3:
        /*0018*/ 	.byte	0x04, 0x11
        /*001a*/ 	.short	(.L_5 - .L_4)
	.align		4
.L_4:
        /*001c*/ 	.word	index@(triton_poi_fused_repeat_3)
        /*0020*/ 	.word	0x00000000


	//----- nvinfo : EIATTR_MIN_STACK_SIZE
	.align		4
.L_5:
        /*0024*/ 	.byte	0x04, 0x12
        /*0026*/ 	.short	(.L_7 - .L_6)
	.align		4
.L_6:
        /*0028*/ 	.word	index@(triton_poi_fused_repeat_3)
        /*002c*/ 	.word	0x00000000
.L_7:


//--------------------- .nv.info.triton_poi_fused_repeat_3 --------------------------
	.section	.nv.info.triton_poi_fused_repeat_3,"",@"SHT_CUDA_INFO"
	.sectionflags	@""
	.align	4


	//----- nvinfo : EIATTR_CUDA_API_VERSION
	.align		4
        /*0000*/ 	.byte	0x04, 0x37
        /*0002*/ 	.short	(.L_9 - .L_8)
.L_8:
        /*0004*/ 	.word	0x0000007c


	//----- nvinfo : EIATTR_KPARAM_INFO
	.align		4
.L_9:
        /*0008*/ 	.byte	0x04, 0x17
        /*000a*/ 	.short	(.L_11 - .L_10)
.L_10:
        /*000c*/ 	.word	0x00000000
        /*0010*/ 	.short	0x0002
        /*0012*/ 	.short	0x0010
        /*0014*/ 	.byte	0x00, 0xf0, 0x11, 0x00


	//----- nvinfo : EIATTR_KPARAM_INFO
	.align		4
.L_11:
        /*0018*/ 	.byte	0x04, 0x17
        /*001a*/ 	.short	(.L_13 - .L_12)
.L_12:
        /*001c*/ 	.word	0x00000000
        /*0020*/ 	.short	0x0001
        /*0022*/ 	.short	0x0008
        /*0024*/ 	.byte	0x00, 0xf4, 0x21, 0x00


	//----- nvinfo : EIATTR_KPARAM_INFO
	.align		4
.L_13:
        /*0028*/ 	.byte	0x04, 0x17
        /*002a*/ 	.short	(.L_15 - .L_14)
.L_14:
        /*002c*/ 	.word	0x00000000
        /*0030*/ 	.short	0x0000
        /*0032*/ 	.short	0x0000
        /*0034*/ 	.byte	0x00, 0xf4, 0x21, 0x00


	//----- nvinfo : EIATTR_SPARSE_MMA_MASK
	.align		4
.L_15:
        /*0038*/ 	.byte	0x03, 0x50
        /*003a*/ 	.short	0x0000


	//----- nvinfo : EIATTR_MAXREG_COUNT
	.align		4
        /*003c*/ 	.byte	0x03, 0x1b
        /*003e*/ 	.short	0x00ff


	//----- nvinfo : EIATTR_EXIT_INSTR_OFFSETS
	.align		4
        /*0040*/ 	.byte	0x04, 0x1c
        /*0042*/ 	.short	(.L_17 - .L_16)


	//   ....[0]....
.L_16:
        /*0044*/ 	.word	0x00000160


	//   ....[1]....
        /*0048*/ 	.word	0x00000180


	//----- nvinfo : EIATTR_REQNTID
	.align		4
.L_17:
        /*004c*/ 	.byte	0x04, 0x10
        /*004e*/ 	.short	(.L_19 - .L_18)
.L_18:
        /*0050*/ 	.word	0x00000080
        /*0054*/ 	.word	0x00000001
        /*0058*/ 	.word	0x00000001


	//----- nvinfo : EIATTR_CRS_STACK_SIZE
	.align		4
.L_19:
        /*005c*/ 	.byte	0x04, 0x1e
        /*005e*/ 	.short	(.L_21 - .L_20)
.L_20:
        /*0060*/ 	.word	0x00000000


	//----- nvinfo : EIATTR_CBANK_PARAM_SIZE
	.align		4
.L_21:
        /*0064*/ 	.byte	0x03, 0x19
        /*0066*/ 	.short	0x0014


	//----- nvinfo : EIATTR_PARAM_CBANK
	.align		4
        /*0068*/ 	.byte	0x04, 0x0a
        /*006a*/ 	.short	(.L_23 - .L_22)
	.align		4
.L_22:
        /*006c*/ 	.word	index@(.nv.constant0.triton_poi_fused_repeat_3)
        /*0070*/ 	.short	0x0210
        /*0072*/ 	.short	0x0014


	//----- nvinfo : EIATTR_SW_WAR
	.align		4
.L_23:
        /*0074*/ 	.byte	0x04, 0x36
        /*0076*/ 	.short	(.L_25 - .L_24)
.L_24:
        /*0078*/ 	.word	0x00000008
.L_25:


//--------------------- .nv.callgraph             --------------------------
	.section	.nv.callgraph,"",@"SHT_CUDA_CALLGRAPH"
	.align	4
	.sectionentsize	8
	.align		4
        /*0000*/ 	.word	0x00000000
	.align		4
        /*0004*/ 	.word	0xffffffff
	.align		4
        /*0008*/ 	.word	0x00000000
	.align		4
        /*000c*/ 	.word	0xfffffffe
	.align		4
        /*0010*/ 	.word	0x00000000
	.align		4
        /*0014*/ 	.word	0xfffffffd
	.align		4
        /*0018*/ 	.word	0x00000000
	.align		4
        /*001c*/ 	.word	0xfffffffc


//--------------------- .text.triton_poi_fused_repeat_3 --------------------------
	.section	.text.triton_poi_fused_repeat_3,"ax",@progbits
	.align	128
        .global         triton_poi_fused_repeat_3
        .type           triton_poi_fused_repeat_3,@function
        .size           triton_poi_fused_repeat_3,(.L_x_3 - triton_poi_fused_repeat_3)
        .other          triton_poi_fused_repeat_3,@"STO_CUDA_ENTRY STV_DEFAULT"
triton_poi_fused_repeat_3:
.text.triton_poi_fused_repeat_3:
[----:B------:R-:W0:Y:S02]  /*0000*/  LDC R1, c[0x0][0x28] ;  /* 0x00000a00ff017b82 */ /* 0x000e240000000800 */
[----:B------:R-:W1:Y:S01]  /*0010*/  S2R R0, SR_TID.X ;  /* 0x0000000000007919 */ /* 0x000e620000002100 */
[----:B------:R-:W2:Y:S01]  /*0020*/  LDC.64 R4, c[0x0][0x218] ;  /* 0x00008600ff047b82 */ /* 0x000ea20000000a00 */
[----:B------:R-:W-:Y:S01]  /*0030*/  ULDC.64 UR4, c[0x0][0x208] ;  /* 0x0000820000047ab9 */ /* 0x000fe20000000a00 */
[----:B------:R-:W-:Y:S01]  /*0040*/  BSSY B0, `(.L_x_0) ;  /* 0x0000011000007945 */ /* 0x000fe20003800000 */
[----:B------:R-:W3:Y:S05]  /*0050*/  S2R R7, SR_CTAID.X ;  /* 0x0000000000077919 */ /* 0x000eea0000002500 */
[----:B------:R-:W4:Y:S01]  /*0060*/  LDC.64 R2, c[0x0][0x210] ;  /* 0x00008400ff027b82 */ /* 0x000f220000000a00 */
[----:B-1----:R-:W-:Y:S01]  /*0070*/  IMAD.SHL.U32 R0, R0, 0x2, RZ ;  /* 0x0000000200007824 */ /* 0x002fe200078e00ff */
[----:B---3--:R-:W-:-:S04]  /*0080*/  SHF.R.S32.HI R6, RZ, 0x17, R7 ;  /* 0x00000017ff067819 */ /* 0x008fc80000011407 */
[----:B------:R-:W-:-:S05]  /*0090*/  LOP3.LUT R0, R0, 0xfe, RZ, 0xc0, !PT ;  /* 0x000000fe00007812 */ /* 0x000fca00078ec0ff */
[----:B------:R-:W-:Y:S01]  /*00a0*/  IMAD R7, R7, 0x100, R0 ;  /* 0x0000010007077824 */ /* 0x000fe200078e0200 */
[----:B------:R-:W-:-:S03]  /*00b0*/  SGXT R0, R6, 0x1 ;  /* 0x000000010600781a */ /* 0x000fc60000000200 */
[C---:B--2---:R-:W-:Y:S01]  /*00c0*/  IMAD.WIDE R4, R7.reuse, 0x4, R4 ;  /* 0x0000000407047825 */ /* 0x044fe200078e0204 */
[----:B------:R-:W-:Y:S02]  /*00d0*/  ISETP.GE.AND P0, PT, R7, 0x200, PT ;  /* 0x000002000700780c */ /* 0x000fe40003f06270 */
[----:B------:R-:W-:-:S04]  /*00e0*/  LEA.HI R0, R0, R7, RZ, 0x7 ;  /* 0x0000000700007211 */ /* 0x000fc800078f38ff */
[----:B------:R-:W-:-:S05]  /*00f0*/  LOP3.LUT R0, R0, 0xffffff80, RZ, 0xc0, !PT ;  /* 0xffffff8000007812 */ /* 0x000fca00078ec0ff */
[----:B------:R-:W-:Y:S01]  /*0100*/  IMAD.IADD R9, R7, 0x1, -R0 ;  /* 0x0000000107097824 */ /* 0x000fe200078e0a00 */
[----:B------:R-:W-:-:S03]  /*0110*/  CS2R R6, SRZ ;  /* 0x0000000000067805 */ /* 0x000fc6000001ff00 */
[----:B----4-:R-:W-:Y:S01]  /*0120*/  IMAD.WIDE R2, R9, 0x4, R2 ;  /* 0x0000000409027825 */ /* 0x010fe200078e0202 */
[----:B------:R-:W-:Y:S06]  /*0130*/  @P0 BRA `(.L_x_1) ;  /* 0x0000000000040947 */ /* 0x000fec0003800000 */
[----:B------:R1:W5:Y:S02]  /*0140*/  LDG.E.64 R6, desc[UR4][R2.64] ;  /* 0x0000000402067981 */ /* 0x000364000c1e1b00 */
.L_x_1:
[----:B------:R-:W-:Y:S05]  /*0150*/  BSYNC B0 ;  /* 0x0000000000007941 */ /* 0x000fea0003800000 */
.L_x_0:
[----:B------:R-:W-:Y:S05]  /*0160*/  @P0 EXIT ;  /* 0x000000000000094d */ /* 0x000fea0003800000 */
[----:B-----5:R-:W-:Y:S01]  /*0170*/  STG.E.64 desc[UR4][R4.64], R6 ;  /* 0x0000000604007986 */ /* 0x020fe2000c101b04 */
[----:B------:R-:W-:Y:S05]  /*0180*/  EXIT ;  /* 0x000000000000794d */ /* 0x000fea0003800000 */
.L_x_2:
[----:B------:R-:W-:-:S00]  /*0190*/  BRA `(.L_x_2) ;  /* 0xfffffffc00fc7947 */ /* 0x000fc0000383ffff */
[----:B------:R-:W-:-:S00]  /*01a0*/  NOP ;  /* 0x0000000000007918 */ /* 0x000fc00000000000 */
        /* <DEDUP_REMOVED lines=13> */
.L_x_3:


//--------------------- .nv.constant0.triton_poi_fused_repeat_3 --------------------------
	.section	.nv.constant0.triton_poi_fused_repeat_3,"a",@progbits
	.sectionflags	@""
	.align	4
.nv.constant0.triton_poi_fused_repeat_3:
	.zero		548
